//
// Generated by NVIDIA NVVM Compiler
//
// Compiler Build ID: CL-36424714
// Cuda compilation tools, release 13.0, V13.0.88
// Based on NVVM 20.0.0
//

.version 9.0
.target sm_100
.address_size 64

	// .globl	_Z12remove_emptyPfPiS_S0_S0_

.visible .entry _Z12remove_emptyPfPiS_S0_S0_(
	.param .u64 .ptr .align 1 _Z12remove_emptyPfPiS_S0_S0__param_0,
	.param .u64 .ptr .align 1 _Z12remove_emptyPfPiS_S0_S0__param_1,
	.param .u64 .ptr .align 1 _Z12remove_emptyPfPiS_S0_S0__param_2,
	.param .u64 .ptr .align 1 _Z12remove_emptyPfPiS_S0_S0__param_3,
	.param .u64 .ptr .align 1 _Z12remove_emptyPfPiS_S0_S0__param_4
)
{


	ret;

}


// ===== COMPILED SASS (sm_100) =====

	.target	sm_100

	.elftype	@"ET_EXEC"


//--------------------- .note.nv.tkinfo           --------------------------
	.section	.note.nv.tkinfo,"",@"SHT_NOTE"
	.sectionflags	@"SHF_NOTE_NV_TKINFO"
	.tkinfo
        /*0018*/ 	.word	0x00000002
        /*0030*/ 	.string	""
        /*0030*/ 	.string	"ptxas"
        /*0030*/ 	.string	"Cuda compilation tools, release 13.0, V13.0.88"
        /*0030*/ 	.string	"Build cuda_13.0.r13.0/compiler.36424714_0"
        /*0030*/ 	.string	"-arch sm_100 -m 64 "



//--------------------- .note.nv.cuinfo           --------------------------
	.section	.note.nv.cuinfo,"",@"SHT_NOTE"
	.sectionflags	@"SHF_NOTE_NV_CUINFO"
        /*0018*/ 	.short	0x0002
        /*001a*/ 	.short	0x0064
        /*001c*/ 	.short	0x0082
	.zero		2


//--------------------- .nv.info                  --------------------------
	.section	.nv.info,"",@"SHT_CUDA_INFO"
	.align	4


	//----- nvinfo : EIATTR_REGCOUNT
	.align		4
        /*0000*/ 	.byte	0x04, 0x2f
        /*0002*/ 	.short	(.L_1 - .L_0)
	.align		4
.L_0:
        /*0004*/ 	.word	index@(_Z12remove_emptyPfPiS_S0_S0_)
        /*0008*/ 	.word	0x00000004


	//----- nvinfo : EIATTR_FRAME_SIZE
	.align		4
.L_1:
        /*000c*/ 	.byte	0x04, 0x11
        /*000e*/ 	.short	(.L_3 - .L_2)
	.align		4
.L_2:
        /*0010*/ 	.word	index@(_Z12remove_emptyPfPiS_S0_S0_)
        /*0014*/ 	.word	0x00000000


	//----- nvinfo : EIATTR_MIN_STACK_SIZE
	.align		4
.L_3:
        /*0018*/ 	.byte	0x04, 0x12
        /*001a*/ 	.short	(.L_5 - .L_4)
	.align		4
.L_4:
        /*001c*/ 	.word	index@(_Z12remove_emptyPfPiS_S0_S0_)
        /*0020*/ 	.word	0x00000000
.L_5:


//--------------------- .nv.compat                --------------------------
	.section	.nv.compat,"",@"SHT_CUDA_COMPAT_INFO"
	.align	4
        /*0000*/ 	.byte	0x02, 0x09, 0x00, 0x00, 0x02, 0x02, 0x01, 0x00, 0x02, 0x05, 0x05, 0x00, 0x03, 0x07, 0x01, 0x01
        /*0010*/ 	.byte	0x02, 0x03, 0x00, 0x00, 0x02, 0x06, 0x01, 0x00, 0x04, 0x0b, 0x08, 0x00, 0x09, 0x00, 0x00, 0x00
        /*0020*/ 	.byte	0x00, 0x00, 0x00, 0x00


//--------------------- .nv.info._Z12remove_emptyPfPiS_S0_S0_ --------------------------
	.section	.nv.info._Z12remove_emptyPfPiS_S0_S0_,"",@"SHT_CUDA_INFO"
	.sectionflags	@""
	.align	4


	//----- nvinfo : EIATTR_CUDA_API_VERSION
	.align		4
        /*0000*/ 	.byte	0x04, 0x37
        /*0002*/ 	.short	(.L_7 - .L_6)
.L_6:
        /*0004*/ 	.word	0x00000082


	//----- nvinfo : EIATTR_KPARAM_INFO
	.align		4
.L_7:
        /*0008*/ 	.byte	0x04, 0x17
        /*000a*/ 	.short	(.L_9 - .L_8)
.L_8:
        /*000c*/ 	.word	0x00000000
        /*0010*/ 	.short	0x0004
        /*0012*/ 	.short	0x0020
        /*0014*/ 	.byte	0x00, 0xf5, 0x21, 0x00


	//----- nvinfo : EIATTR_KPARAM_INFO
	.align		4
.L_9:
        /*0018*/ 	.byte	0x04, 0x17
        /*001a*/ 	.short	(.L_11 - .L_10)
.L_10:
        /*001c*/ 	.word	0x00000000
        /*0020*/ 	.short	0x0003
        /*0022*/ 	.short	0x0018
        /*0024*/ 	.byte	0x00, 0xf5, 0x21, 0x00


	//----- nvinfo : EIATTR_KPARAM_INFO
	.align		4
.L_11:
        /*0028*/ 	.byte	0x04, 0x17
        /*002a*/ 	.short	(.L_13 - .L_12)
.L_12:
        /*002c*/ 	.word	0x00000000
        /*0030*/ 	.short	0x0002
        /*0032*/ 	.short	0x0010
        /*0034*/ 	.byte	0x00, 0xf5, 0x21, 0x00


	//----- nvinfo : EIATTR_KPARAM_INFO
	.align		4
.L_13:
        /*0038*/ 	.byte	0x04, 0x17
        /*003a*/ 	.short	(.L_15 - .L_14)
.L_14:
        /*003c*/ 	.word	0x00000000
        /*0040*/ 	.short	0x0001
        /*0042*/ 	.short	0x0008
        /*0044*/ 	.byte	0x00, 0xf5, 0x21, 0x00


	//----- nvinfo : EIATTR_KPARAM_INFO
	.align		4
.L_15:
        /*0048*/ 	.byte	0x04, 0x17
        /*004a*/ 	.short	(.L_17 - .L_16)
.L_16:
        /*004c*/ 	.word	0x00000000
        /*0050*/ 	.short	0x0000
        /*0052*/ 	.short	0x0000
        /*0054*/ 	.byte	0x00, 0xf5, 0x21, 0x00


	//----- nvinfo : EIATTR_SPARSE_MMA_MASK
	.align		4
.L_17:
        /*0058*/ 	.byte	0x03, 0x50
        /*005a*/ 	.short	0x0000


	//----- nvinfo : EIATTR_MAXREG_COUNT
	.align		4
        /*005c*/ 	.byte	0x03, 0x1b
        /*005e*/ 	.short	0x00ff


	//----- nvinfo : EIATTR_MERCURY_ISA_VERSION
	.align		4
        /*0060*/ 	.byte	0x03, 0x5f
        /*0062*/ 	.short	0x0101


	//----- nvinfo : EIATTR_VRC_CTA_INIT_COUNT
	.align		4
        /*0064*/ 	.byte	0x02, 0x4a
	.zero		1
	.zero		1


	//----- nvinfo : EIATTR_EXIT_INSTR_OFFSETS
	.align		4
        /*0068*/ 	.byte	0x04, 0x1c
        /*006a*/ 	.short	(.L_19 - .L_18)


	//   ....[0]....
.L_18:
        /*006c*/ 	.word	0x00000010


	//----- nvinfo : EIATTR_CBANK_PARAM_SIZE
	.align		4
.L_19:
        /*0070*/ 	.byte	0x03, 0x19
        /*0072*/ 	.short	0x0028


	//----- nvinfo : EIATTR_PARAM_CBANK
	.align		4
        /*0074*/ 	.byte	0x04, 0x0a
        /*0076*/ 	.short	(.L_21 - .L_20)
	.align		4
.L_20:
        /*0078*/ 	.word	index@(.nv.constant0._Z12remove_emptyPfPiS_S0_S0_)
        /*007c*/ 	.short	0x0380
        /*007e*/ 	.short	0x0028


	//----- nvinfo : EIATTR_SW_WAR
	.align		4
.L_21:
        /*0080*/ 	.byte	0x04, 0x36
        /*0082*/ 	.short	(.L_23 - .L_22)
.L_22:
        /*0084*/ 	.word	0x00000008
.L_23:


//--------------------- .nv.callgraph             --------------------------
	.section	.nv.callgraph,"",@"SHT_CUDA_CALLGRAPH"
	.align	4
	.sectionentsize	8
	.align		4
        /*0000*/ 	.word	0x00000000
	.align		4
        /*0004*/ 	.word	0xffffffff
	.align		4
        /*0008*/ 	.word	0x00000000
	.align		4
        /*000c*/ 	.word	0xfffffffe
	.align		4
        /*0010*/ 	.word	0x00000000
	.align		4
        /*0014*/ 	.word	0xfffffffd
	.align		4
        /*0018*/ 	.word	0x00000000
	.align		4
        /*001c*/ 	.word	0xfffffffc


//--------------------- .text._Z12remove_emptyPfPiS_S0_S0_ --------------------------
	.section	.text._Z12remove_emptyPfPiS_S0_S0_,"ax",@progbits
	.align	128
        .global         _Z12remove_emptyPfPiS_S0_S0_
        .type           _Z12remove_emptyPfPiS_S0_S0_,@function
        .size           _Z12remove_emptyPfPiS_S0_S0_,(.L_x_1 - _Z12remove_emptyPfPiS_S0_S0_)
        .other          _Z12remove_emptyPfPiS_S0_S0_,@"STO_CUDA_ENTRY STV_DEFAULT"
_Z12remove_emptyPfPiS_S0_S0_:
.text._Z12remove_emptyPfPiS_S0_S0_:
[----:B------:R-:W-:Y:S01]  /*0000*/  LDC R1, c[0x0][0x37c] ;  /* 0x0000df00ff017b82 */ /* 0x000fe20000000800 */
[----:B------:R-:W-:Y:S05]  /*0010*/  EXIT ;  /* 0x000000000000794d */ /* 0x000fea0003800000 */
.L_x_0:
[----:B------:R-:W-:-:S00]  /*0020*/  BRA `(.L_x_0) ;  /* 0xfffffffc00fc7947 */ /* 0x000fc0000383ffff */
[----:B------:R-:W-:-:S00]  /*0030*/  NOP ;  /* 0x0000000000007918 */ /* 0x000fc00000000000 */
        /* <DEDUP_REMOVED lines=12> */
.L_x_1:


//--------------------- .nv.shared.reserved.0     --------------------------
	.section	.nv.shared.reserved.0,"aw",@nobits
	.weak		__nv_reservedSMEM_offset_0_alias
	.size		__nv_reservedSMEM_offset_0_alias, 0, 64
	.other		__nv_reservedSMEM_offset_0_alias,@"STO_CUDA_RESERVED_SHARED STV_DEFAULT"
__nv_reservedSMEM_offset_0_alias:
	.zero		0
	.zero		64


//--------------------- .nv.constant0._Z12remove_emptyPfPiS_S0_S0_ --------------------------
	.section	.nv.constant0._Z12remove_emptyPfPiS_S0_S0_,"a",@progbits
	.sectionflags	@""
	.align	4
.nv.constant0._Z12remove_emptyPfPiS_S0_S0_:
	.zero		936


//--------------------- SYMBOLS --------------------------

	.type		.nv.reservedSmem.offset0,@object
	.size		.nv.reservedSmem.offset0,0x4
